	.headerflags	@"EF_CUDA_TEXMODE_UNIFIED EF_CUDA_64BIT_ADDRESS EF_CUDA_ACCELERATORS EF_CUDA_SM90 EF_CUDA_VIRTUAL_SM(EF_CUDA_SM90)"
	.elftype	@"ET_EXEC"


//--------------------- .nv.info                  --------------------------
	.section	.nv.info,"",@"SHT_CUDA_INFO"
	.align	4


	//----- nvinfo : EIATTR_REGCOUNT
	.align		4
        /*0000*/ 	.byte	0x04, 0x2f
        /*0002*/ 	.short	(.L_1 - .L_0)
	.align		4
.L_0:
        /*0004*/ 	.word	index@(triton_poi_fused_cat_16)
        /*0008*/ 	.word	0x00000010


	//----- nvinfo : EIATTR_MIN_STACK_SIZE
	.align		4
.L_1:
        /*000c*/ 	.byte	0x04, 0x12
        /*000e*/ 	.short	(.L_3 - .L_2)
	.align		4
.L_2:
        /*0010*/ 	.word	index@(triton_poi_fused_cat_16)
        /*0014*/ 	.word	0x00000000


	//----- nvinfo : EIATTR_FRAME_SIZE
	.align		4
.L_3:
        /*0018*/ 	.byte	0x04, 0x11
        /*001a*/ 	.short	(.L_5 - .L_4)
	.align		4
.L_4:
        /*001c*/ 	.word	index@(triton_poi_fused_cat_16)
        /*0020*/ 	.word	0x00000000


	//----- nvinfo : EIATTR_MIN_STACK_SIZE
	.align		4
.L_5:
        /*0024*/ 	.byte	0x04, 0x12
        /*0026*/ 	.short	(.L_7 - .L_6)
	.align		4
.L_6:
        /*0028*/ 	.word	index@(triton_poi_fused_cat_16)
        /*002c*/ 	.word	0x00000000
.L_7:


//--------------------- .nv.info.triton_poi_fused_cat_16 --------------------------
	.section	.nv.info.triton_poi_fused_cat_16,"",@"SHT_CUDA_INFO"
	.sectionflags	@""
	.align	4


	//----- nvinfo : EIATTR_CUDA_API_VERSION
	.align		4
        /*0000*/ 	.byte	0x04, 0x37
        /*0002*/ 	.short	(.L_9 - .L_8)
.L_8:
        /*0004*/ 	.word	0x0000007c


	//----- nvinfo : EIATTR_KPARAM_INFO
	.align		4
.L_9:
        /*0008*/ 	.byte	0x04, 0x17
        /*000a*/ 	.short	(.L_11 - .L_10)
.L_10:
        /*000c*/ 	.word	0x00000000
        /*0010*/ 	.short	0x0004
        /*0012*/ 	.short	0x0020
        /*0014*/ 	.byte	0x00, 0xf0, 0x11, 0x00


	//----- nvinfo : EIATTR_KPARAM_INFO
	.align		4
.L_11:
        /*0018*/ 	.byte	0x04, 0x17
        /*001a*/ 	.short	(.L_13 - .L_12)
.L_12:
        /*001c*/ 	.word	0x00000000
        /*0020*/ 	.short	0x0003
        /*0022*/ 	.short	0x0018
        /*0024*/ 	.byte	0x00, 0xf4, 0x21, 0x00


	//----- nvinfo : EIATTR_KPARAM_INFO
	.align		4
.L_13:
        /*0028*/ 	.byte	0x04, 0x17
        /*002a*/ 	.short	(.L_15 - .L_14)
.L_14:
        /*002c*/ 	.word	0x00000000
        /*0030*/ 	.short	0x0002
        /*0032*/ 	.short	0x0010
        /*0034*/ 	.byte	0x00, 0xf4, 0x21, 0x00


	//----- nvinfo : EIATTR_KPARAM_INFO
	.align		4
.L_15:
        /*0038*/ 	.byte	0x04, 0x17
        /*003a*/ 	.short	(.L_17 - .L_16)
.L_16:
        /*003c*/ 	.word	0x00000000
        /*0040*/ 	.short	0x0001
        /*0042*/ 	.short	0x0008
        /*0044*/ 	.byte	0x00, 0xf4, 0x21, 0x00


	//----- nvinfo : EIATTR_KPARAM_INFO
	.align		4
.L_17:
        /*0048*/ 	.byte	0x04, 0x17
        /*004a*/ 	.short	(.L_19 - .L_18)
.L_18:
        /*004c*/ 	.word	0x00000000
        /*0050*/ 	.short	0x0000
        /*0052*/ 	.short	0x0000
        /*0054*/ 	.byte	0x00, 0xf4, 0x21, 0x00


	//----- nvinfo : EIATTR_SPARSE_MMA_MASK
	.align		4
.L_19:
        /*0058*/ 	.byte	0x03, 0x50
        /*005a*/ 	.short	0x0000


	//----- nvinfo : EIATTR_MAXREG_COUNT
	.align		4
        /*005c*/ 	.byte	0x03, 0x1b
        /*005e*/ 	.short	0x00ff


	//----- nvinfo : EIATTR_EXIT_INSTR_OFFSETS
	.align		4
        /*0060*/ 	.byte	0x04, 0x1c
        /*0062*/ 	.short	(.L_21 - .L_20)


	//   ....[0]....
.L_20:
        /*0064*/ 	.word	0x000002a0


	//   ....[1]....
        /*0068*/ 	.word	0x000002c0


	//----- nvinfo : EIATTR_REQNTID
	.align		4
.L_21:
        /*006c*/ 	.byte	0x04, 0x10
        /*006e*/ 	.short	(.L_23 - .L_22)
.L_22:
        /*0070*/ 	.word	0x00000080
        /*0074*/ 	.word	0x00000001
        /*0078*/ 	.word	0x00000001


	//----- nvinfo : EIATTR_CBANK_PARAM_SIZE
	.align		4
.L_23:
        /*007c*/ 	.byte	0x03, 0x19
        /*007e*/ 	.short	0x0024


	//----- nvinfo : EIATTR_PARAM_CBANK
	.align		4
        /*0080*/ 	.byte	0x04, 0x0a
        /*0082*/ 	.short	(.L_25 - .L_24)
	.align		4
.L_24:
        /*0084*/ 	.word	index@(.nv.constant0.triton_poi_fused_cat_16)
        /*0088*/ 	.short	0x0210
        /*008a*/ 	.short	0x0024


	//----- nvinfo : EIATTR_SW_WAR
	.align		4
.L_25:
        /*008c*/ 	.byte	0x04, 0x36
        /*008e*/ 	.short	(.L_27 - .L_26)
.L_26:
        /*0090*/ 	.word	0x00000008
.L_27:


//--------------------- .nv.callgraph             --------------------------
	.section	.nv.callgraph,"",@"SHT_CUDA_CALLGRAPH"
	.align	4
	.sectionentsize	8
	.align		4
        /*0000*/ 	.word	0x00000000
	.align		4
        /*0004*/ 	.word	0xffffffff
	.align		4
        /*0008*/ 	.word	0x00000000
	.align		4
        /*000c*/ 	.word	0xfffffffe
	.align		4
        /*0010*/ 	.word	0x00000000
	.align		4
        /*0014*/ 	.word	0xfffffffd
	.align		4
        /*0018*/ 	.word	0x00000000
	.align		4
        /*001c*/ 	.word	0xfffffffc


//--------------------- .text.triton_poi_fused_cat_16 --------------------------
	.section	.text.triton_poi_fused_cat_16,"ax",@progbits
	.align	128
        .global         triton_poi_fused_cat_16
        .type           triton_poi_fused_cat_16,@function
        .size           triton_poi_fused_cat_16,(.L_x_1 - triton_poi_fused_cat_16)
        .other          triton_poi_fused_cat_16,@"STO_CUDA_ENTRY STV_DEFAULT"
triton_poi_fused_cat_16:
.text.triton_poi_fused_cat_16:
[----:B------:R-:W0:Y:S02]  /*0000*/  LDC R1, c[0x0][0x28] ;  /* 0x00000a00ff017b82 */ /* 0x000e240000000800 */
[----:B------:R-:W1:Y:S01]  /*0010*/  S2R R0, SR_TID.X ;  /* 0x0000000000007919 */ /* 0x000e620000002100 */
[----:B------:R-:W2:Y:S01]  /*0020*/  LDC.64 R4, c[0x0][0x218] ;  /* 0x00008600ff047b82 */ /* 0x000ea20000000a00 */
[----:B------:R-:W-:Y:S01]  /*0030*/  ULDC.64 UR4, c[0x0][0x208] ;  /* 0x0000820000047ab9 */ /* 0x000fe20000000a00 */
[----:B------:R-:W3:Y:S06]  /*0040*/  S2R R9, SR_CTAID.X ;  /* 0x0000000000097919 */ /* 0x000eec0000002500 */
[----:B------:R-:W4:Y:S01]  /*0050*/  LDC.64 R6, c[0x0][0x220] ;  /* 0x00008800ff067b82 */ /* 0x000f220000000a00 */
[----:B-1----:R-:W-:-:S05]  /*0060*/  LOP3.LUT R0, R0, 0x7f, RZ, 0xc0, !PT ;  /* 0x0000007f00007812 */ /* 0x002fca00078ec0ff */
[----:B---3--:R-:W-:-:S05]  /*0070*/  IMAD R9, R9, 0x80, R0 ;  /* 0x0000008009097824 */ /* 0x008fca00078e0200 */
[----:B------:R-:W-:-:S04]  /*0080*/  SHF.R.S32.HI R0, RZ, 0x1f, R9 ;  /* 0x0000001fff007819 */ /* 0x000fc80000011409 */
[----:B------:R-:W-:-:S04]  /*0090*/  LEA.HI R0, R0, R9, RZ, 0x7 ;  /* 0x0000000900007211 */ /* 0x000fc800078f38ff */
[----:B------:R-:W-:Y:S02]  /*00a0*/  LOP3.LUT R2, R0, 0xffffff80, RZ, 0xc0, !PT ;  /* 0xffffff8000027812 */ /* 0x000fe400078ec0ff */
[----:B------:R-:W-:-:S03]  /*00b0*/  SHF.R.S32.HI R0, RZ, 0x7, R0 ;  /* 0x00000007ff007819 */ /* 0x000fc60000011400 */
[----:B------:R-:W-:Y:S02]  /*00c0*/  IMAD.IADD R11, R9, 0x1, -R2 ;  /* 0x00000001090b7824 */ /* 0x000fe400078e0a02 */
[----:B------:R-:W1:Y:S02]  /*00d0*/  LDC.64 R2, c[0x0][0x210] ;  /* 0x00008400ff027b82 */ /* 0x000e640000000a00 */
[----:B------:R-:W-:Y:S01]  /*00e0*/  IMAD R13, R0, 0x20, R11 ;  /* 0x00000020000d7824 */ /* 0x000fe200078e020b */
[----:B------:R-:W-:Y:S01]  /*00f0*/  LOP3.LUT R8, R11, 0xffffffe0, RZ, 0xc0, !PT ;  /* 0xffffffe00b087812 */ /* 0x000fe200078ec0ff */
[----:B------:R-:W-:Y:S02]  /*0100*/  IMAD.MOV.U32 R0, RZ, RZ, RZ ;  /* 0x000000ffff007224 */ /* 0x000fe400078e00ff */
[----:B--2---:R-:W-:Y:S01]  /*0110*/  IMAD.WIDE R4, R13, 0x4, R4 ;  /* 0x000000040d047825 */ /* 0x004fe200078e0204 */
[----:B------:R-:W-:-:S04]  /*0120*/  ISETP.NE.AND P0, PT, R8, 0x40, PT ;  /* 0x000000400800780c */ /* 0x000fc80003f05270 */
[----:B------:R-:W-:-:S13]  /*0130*/  ISETP.LT.AND P6, PT, R9, 0x200, !P0 ;  /* 0x000002000900780c */ /* 0x000fda00047c1270 */
[----:B------:R4:W2:Y:S01]  /*0140*/  @P6 LDG.E.EL R0, desc[UR4][R4.64+-0x100] ;  /* 0xffff000404006981 */ /* 0x0008a2000c2e1900 */
[----:B------:R-:W-:Y:S01]  /*0150*/  ISETP.GE.AND P1, PT, R9, 0x200, PT ;  /* 0x000002000900780c */ /* 0x000fe20003f26270 */
[----:B-1----:R-:W-:Y:S01]  /*0160*/  IMAD.WIDE R2, R13, 0x4, R2 ;  /* 0x000000040d027825 */ /* 0x002fe200078e0202 */
[----:B------:R-:W-:Y:S02]  /*0170*/  ISETP.NE.AND P3, PT, R8, 0x20, PT ;  /* 0x000000200800780c */ /* 0x000fe40003f65270 */
[C---:B------:R-:W-:Y:S01]  /*0180*/  ISETP.GE.AND P2, PT, R11.reuse, 0x20, PT ;  /* 0x000000200b00780c */ /* 0x040fe20003f46270 */
[----:B------:R-:W-:Y:S01]  /*0190*/  IMAD.MOV.U32 R8, RZ, RZ, RZ ;  /* 0x000000ffff087224 */ /* 0x000fe200078e00ff */
[----:B------:R-:W-:Y:S01]  /*01a0*/  ISETP.GT.AND P4, PT, R11, 0x5f, !P1 ;  /* 0x0000005f0b00780c */ /* 0x000fe20004f84270 */
[----:B------:R-:W-:Y:S01]  /*01b0*/  IMAD.MOV.U32 R11, RZ, RZ, RZ ;  /* 0x000000ffff0b7224 */ /* 0x000fe200078e00ff */
[----:B------:R-:W-:Y:S01]  /*01c0*/  ISETP.LT.AND P5, PT, R9, 0x200, !P2 ;  /* 0x000002000900780c */ /* 0x000fe200057a1270 */
[----:B----4-:R-:W-:-:S02]  /*01d0*/  IMAD.WIDE R4, R13, 0x4, R6 ;  /* 0x000000040d047825 */ /* 0x010fc400078e0206 */
[----:B------:R-:W1:Y:S08]  /*01e0*/  LDC.64 R6, c[0x0][0x228] ;  /* 0x00008a00ff067b82 */ /* 0x000e700000000a00 */
[----:B------:R-:W3:Y:S01]  /*01f0*/  @P4 LDG.E.EL R11, desc[UR4][R4.64+-0x180] ;  /* 0xfffe8004040b4981 */ /* 0x000ee2000c2e1900 */
[----:B--2---:R-:W-:Y:S01]  /*0200*/  SEL R10, R0, RZ, P6 ;  /* 0x000000ff000a7207 */ /* 0x004fe20003000000 */
[----:B------:R-:W-:Y:S01]  /*0210*/  IMAD.MOV.U32 R0, RZ, RZ, RZ ;  /* 0x000000ffff007224 */ /* 0x000fe200078e00ff */
[----:B------:R-:W-:-:S05]  /*0220*/  ISETP.LT.AND P6, PT, R9, 0x200, !P3 ;  /* 0x000002000900780c */ /* 0x000fca0005fc1270 */
[----:B------:R-:W2:Y:S08]  /*0230*/  @P5 LDG.E.EL R0, desc[UR4][R2.64] ;  /* 0x0000000402005981 */ /* 0x000eb0000c2e1900 */
[----:B------:R-:W4:Y:S01]  /*0240*/  @P6 LDG.E.EL R8, desc[UR4][R2.64+-0x80] ;  /* 0xffff800402086981 */ /* 0x000f22000c2e1900 */
[----:B-1----:R-:W-:Y:S01]  /*0250*/  IMAD.WIDE R6, R9, 0x4, R6 ;  /* 0x0000000409067825 */ /* 0x002fe200078e0206 */
[----:B---3--:R-:W-:-:S02]  /*0260*/  @P0 SEL R10, R11, RZ, P4 ;  /* 0x000000ff0b0a0207 */ /* 0x008fc40002000000 */
[----:B--2---:R-:W-:Y:S02]  /*0270*/  SEL R11, R0, RZ, P5 ;  /* 0x000000ff000b7207 */ /* 0x004fe40002800000 */
[----:B----4-:R-:W-:-:S04]  /*0280*/  SEL R13, R8, 0xff800000, P6 ;  /* 0xff800000080d7807 */ /* 0x010fc80003000000 */
[----:B------:R-:W-:Y:S01]  /*0290*/  @P2 SEL R11, R13, R10, !P3 ;  /* 0x0000000a0d0b2207 */ /* 0x000fe20005800000 */
[----:B------:R-:W-:Y:S06]  /*02a0*/  @P1 EXIT ;  /* 0x000000000000194d */ /* 0x000fec0003800000 */
[----:B------:R-:W-:Y:S01]  /*02b0*/  STG.E desc[UR4][R6.64], R11 ;  /* 0x0000000b06007986 */ /* 0x000fe2000c101904 */
[----:B------:R-:W-:Y:S05]  /*02c0*/  EXIT ;  /* 0x000000000000794d */ /* 0x000fea0003800000 */
.L_x_0:
[----:B------:R-:W-:-:S00]  /*02d0*/  BRA `(.L_x_0) ;  /* 0xfffffffc00fc7947 */ /* 0x000fc0000383ffff */
[----:B------:R-:W-:-:S00]  /*02e0*/  NOP ;  /* 0x0000000000007918 */ /* 0x000fc00000000000 */
        /* <DEDUP_REMOVED lines=9> */
.L_x_1:


//--------------------- .nv.constant0.triton_poi_fused_cat_16 --------------------------
	.section	.nv.constant0.triton_poi_fused_cat_16,"a",@progbits
	.sectionflags	@""
	.align	4
.nv.constant0.triton_poi_fused_cat_16:
	.zero		564
